//
// Generated by NVIDIA NVVM Compiler
//
// Compiler Build ID: CL-36424714
// Cuda compilation tools, release 13.0, V13.0.88
// Based on NVVM 20.0.0
//

.version 9.0
.target sm_100
.address_size 64

	// .globl	_Z39compute_total_rows_before_expert_kernelPKiilPl

.visible .entry _Z39compute_total_rows_before_expert_kernelPKiilPl(
	.param .u64 .ptr .align 1 _Z39compute_total_rows_before_expert_kernelPKiilPl_param_0,
	.param .u32 _Z39compute_total_rows_before_expert_kernelPKiilPl_param_1,
	.param .u64 _Z39compute_total_rows_before_expert_kernelPKiilPl_param_2,
	.param .u64 .ptr .align 1 _Z39compute_total_rows_before_expert_kernelPKiilPl_param_3
)
{
	.reg .pred 	%p<5>;
	.reg .b32 	%r<9>;
	.reg .b64 	%rd<34>;

	ld.param.u64 	%rd12, [_Z39compute_total_rows_before_expert_kernelPKiilPl_param_0];
	ld.param.u32 	%r1, [_Z39compute_total_rows_before_expert_kernelPKiilPl_param_1];
	ld.param.u64 	%rd14, [_Z39compute_total_rows_before_expert_kernelPKiilPl_param_2];
	ld.param.u64 	%rd13, [_Z39compute_total_rows_before_expert_kernelPKiilPl_param_3];
	mov.u32 	%r2, %ctaid.x;
	mov.u32 	%r3, %ntid.x;
	mov.u32 	%r4, %tid.x;
	mad.lo.s32 	%r5, %r2, %r3, %r4;
	cvt.s64.s32 	%rd1, %r5;
	setp.le.s64 	%p1, %rd14, %rd1;
	@%p1 bra 	$L__BB0_6;
	setp.lt.s32 	%p2, %r1, 1;
	mov.b64 	%rd33, 0;
	@%p2 bra 	$L__BB0_5;
	add.s32 	%r6, %r1, -1;
	cvt.u64.u32 	%rd31, %r6;
	cvta.to.global.u64 	%rd3, %rd12;
	mov.b64 	%rd32, 0;
	mov.b64 	%rd30, -1;
	cvt.u32.u64 	%r7, %rd1;
$L__BB0_3:
	add.s64 	%rd18, %rd31, %rd32;
	shr.u64 	%rd19, %rd18, 63;
	add.s64 	%rd20, %rd18, %rd19;
	shr.s64 	%rd21, %rd20, 1;
	shl.b64 	%rd22, %rd21, 2;
	add.s64 	%rd23, %rd3, %rd22;
	ld.global.u32 	%r8, [%rd23];
	setp.gt.s32 	%p3, %r8, %r7;
	add.s64 	%rd24, %rd21, -1;
	add.s64 	%rd25, %rd21, 1;
	selp.b64 	%rd32, %rd32, %rd25, %p3;
	selp.b64 	%rd31, %rd24, %rd31, %p3;
	selp.b64 	%rd30, %rd30, %rd21, %p3;
	setp.le.s64 	%p4, %rd32, %rd31;
	@%p4 bra 	$L__BB0_3;
	add.s64 	%rd26, %rd30, 1;
	cvt.s64.s32 	%rd33, %rd26;
$L__BB0_5:
	cvta.to.global.u64 	%rd27, %rd13;
	shl.b64 	%rd28, %rd1, 3;
	add.s64 	%rd29, %rd27, %rd28;
	st.global.u64 	[%rd29], %rd33;
$L__BB0_6:
	ret;

}


// ===== COMPILED SASS (sm_100) =====

	.target	sm_100

	.elftype	@"ET_EXEC"


//--------------------- .note.nv.tkinfo           --------------------------
	.section	.note.nv.tkinfo,"",@"SHT_NOTE"
	.sectionflags	@"SHF_NOTE_NV_TKINFO"
	.tkinfo
        /*0018*/ 	.word	0x00000002
        /*0030*/ 	.string	""
        /*0030*/ 	.string	"ptxas"
        /*0030*/ 	.string	"Cuda compilation tools, release 13.0, V13.0.88"
        /*0030*/ 	.string	"Build cuda_13.0.r13.0/compiler.36424714_0"
        /*0030*/ 	.string	"-arch sm_100 -m 64 "



//--------------------- .note.nv.cuinfo           --------------------------
	.section	.note.nv.cuinfo,"",@"SHT_NOTE"
	.sectionflags	@"SHF_NOTE_NV_CUINFO"
        /*0018*/ 	.short	0x0002
        /*001a*/ 	.short	0x0064
        /*001c*/ 	.short	0x0082
	.zero		2


//--------------------- .nv.info                  --------------------------
	.section	.nv.info,"",@"SHT_CUDA_INFO"
	.align	4


	//----- nvinfo : EIATTR_REGCOUNT
	.align		4
        /*0000*/ 	.byte	0x04, 0x2f
        /*0002*/ 	.short	(.L_1 - .L_0)
	.align		4
.L_0:
        /*0004*/ 	.word	index@(_Z39compute_total_rows_before_expert_kernelPKiilPl)
        /*0008*/ 	.word	0x00000011


	//----- nvinfo : EIATTR_FRAME_SIZE
	.align		4
.L_1:
        /*000c*/ 	.byte	0x04, 0x11
        /*000e*/ 	.short	(.L_3 - .L_2)
	.align		4
.L_2:
        /*0010*/ 	.word	index@(_Z39compute_total_rows_before_expert_kernelPKiilPl)
        /*0014*/ 	.word	0x00000000


	//----- nvinfo : EIATTR_MIN_STACK_SIZE
	.align		4
.L_3:
        /*0018*/ 	.byte	0x04, 0x12
        /*001a*/ 	.short	(.L_5 - .L_4)
	.align		4
.L_4:
        /*001c*/ 	.word	index@(_Z39compute_total_rows_before_expert_kernelPKiilPl)
        /*0020*/ 	.word	0x00000000
.L_5:


//--------------------- .nv.compat                --------------------------
	.section	.nv.compat,"",@"SHT_CUDA_COMPAT_INFO"
	.align	4
        /*0000*/ 	.byte	0x02, 0x09, 0x00, 0x00, 0x02, 0x02, 0x01, 0x00, 0x02, 0x05, 0x05, 0x00, 0x03, 0x07, 0x01, 0x01
        /*0010*/ 	.byte	0x02, 0x03, 0x00, 0x00, 0x02, 0x06, 0x01, 0x00, 0x04, 0x0b, 0x08, 0x00, 0x09, 0x00, 0x00, 0x00
        /*0020*/ 	.byte	0x00, 0x00, 0x00, 0x00


//--------------------- .nv.info._Z39compute_total_rows_before_expert_kernelPKiilPl --------------------------
	.section	.nv.info._Z39compute_total_rows_before_expert_kernelPKiilPl,"",@"SHT_CUDA_INFO"
	.sectionflags	@""
	.align	4


	//----- nvinfo : EIATTR_CUDA_API_VERSION
	.align		4
        /*0000*/ 	.byte	0x04, 0x37
        /*0002*/ 	.short	(.L_7 - .L_6)
.L_6:
        /*0004*/ 	.word	0x00000082


	//----- nvinfo : EIATTR_KPARAM_INFO
	.align		4
.L_7:
        /*0008*/ 	.byte	0x04, 0x17
        /*000a*/ 	.short	(.L_9 - .L_8)
.L_8:
        /*000c*/ 	.word	0x00000000
        /*0010*/ 	.short	0x0003
        /*0012*/ 	.short	0x0018
        /*0014*/ 	.byte	0x00, 0xf5, 0x21, 0x00


	//----- nvinfo : EIATTR_KPARAM_INFO
	.align		4
.L_9:
        /*0018*/ 	.byte	0x04, 0x17
        /*001a*/ 	.short	(.L_11 - .L_10)
.L_10:
        /*001c*/ 	.word	0x00000000
        /*0020*/ 	.short	0x0002
        /*0022*/ 	.short	0x0010
        /*0024*/ 	.byte	0x00, 0xf0, 0x21, 0x00


	//----- nvinfo : EIATTR_KPARAM_INFO
	.align		4
.L_11:
        /*0028*/ 	.byte	0x04, 0x17
        /*002a*/ 	.short	(.L_13 - .L_12)
.L_12:
        /*002c*/ 	.word	0x00000000
        /*0030*/ 	.short	0x0001
        /*0032*/ 	.short	0x0008
        /*0034*/ 	.byte	0x00, 0xf0, 0x11, 0x00


	//----- nvinfo : EIATTR_KPARAM_INFO
	.align		4
.L_13:
        /*0038*/ 	.byte	0x04, 0x17
        /*003a*/ 	.short	(.L_15 - .L_14)
.L_14:
        /*003c*/ 	.word	0x00000000
        /*0040*/ 	.short	0x0000
        /*0042*/ 	.short	0x0000
        /*0044*/ 	.byte	0x00, 0xf5, 0x21, 0x00


	//----- nvinfo : EIATTR_SPARSE_MMA_MASK
	.align		4
.L_15:
        /*0048*/ 	.byte	0x03, 0x50
        /*004a*/ 	.short	0x0000


	//----- nvinfo : EIATTR_MAXREG_COUNT
	.align		4
        /*004c*/ 	.byte	0x03, 0x1b
        /*004e*/ 	.short	0x00ff


	//----- nvinfo : EIATTR_MERCURY_ISA_VERSION
	.align		4
        /*0050*/ 	.byte	0x03, 0x5f
        /*0052*/ 	.short	0x0101


	//----- nvinfo : EIATTR_VRC_CTA_INIT_COUNT
	.align		4
        /*0054*/ 	.byte	0x02, 0x4a
	.zero		1
	.zero		1


	//----- nvinfo : EIATTR_EXIT_INSTR_OFFSETS
	.align		4
        /*0058*/ 	.byte	0x04, 0x1c
        /*005a*/ 	.short	(.L_17 - .L_16)


	//   ....[0]....
.L_16:
        /*005c*/ 	.word	0x00000090


	//   ....[1]....
        /*0060*/ 	.word	0x00000340


	//----- nvinfo : EIATTR_CRS_STACK_SIZE
	.align		4
.L_17:
        /*0064*/ 	.byte	0x04, 0x1e
        /*0066*/ 	.short	(.L_19 - .L_18)
.L_18:
        /*0068*/ 	.word	0x00000000


	//----- nvinfo : EIATTR_CBANK_PARAM_SIZE
	.align		4
.L_19:
        /*006c*/ 	.byte	0x03, 0x19
        /*006e*/ 	.short	0x0020


	//----- nvinfo : EIATTR_PARAM_CBANK
	.align		4
        /*0070*/ 	.byte	0x04, 0x0a
        /*0072*/ 	.short	(.L_21 - .L_20)
	.align		4
.L_20:
        /*0074*/ 	.word	index@(.nv.constant0._Z39compute_total_rows_before_expert_kernelPKiilPl)
        /*0078*/ 	.short	0x0380
        /*007a*/ 	.short	0x0020


	//----- nvinfo : EIATTR_SW_WAR
	.align		4
.L_21:
        /*007c*/ 	.byte	0x04, 0x36
        /*007e*/ 	.short	(.L_23 - .L_22)
.L_22:
        /*0080*/ 	.word	0x00000008
.L_23:


//--------------------- .nv.callgraph             --------------------------
	.section	.nv.callgraph,"",@"SHT_CUDA_CALLGRAPH"
	.align	4
	.sectionentsize	8
	.align		4
        /*0000*/ 	.word	0x00000000
	.align		4
        /*0004*/ 	.word	0xffffffff
	.align		4
        /*0008*/ 	.word	0x00000000
	.align		4
        /*000c*/ 	.word	0xfffffffe
	.align		4
        /*0010*/ 	.word	0x00000000
	.align		4
        /*0014*/ 	.word	0xfffffffd
	.align		4
        /*0018*/ 	.word	0x00000000
	.align		4
        /*001c*/ 	.word	0xfffffffc


//--------------------- .text._Z39compute_total_rows_before_expert_kernelPKiilPl --------------------------
	.section	.text._Z39compute_total_rows_before_expert_kernelPKiilPl,"ax",@progbits
	.align	128
        .global         _Z39compute_total_rows_before_expert_kernelPKiilPl
        .type           _Z39compute_total_rows_before_expert_kernelPKiilPl,@function
        .size           _Z39compute_total_rows_before_expert_kernelPKiilPl,(.L_x_4 - _Z39compute_total_rows_before_expert_kernelPKiilPl)
        .other          _Z39compute_total_rows_before_expert_kernelPKiilPl,@"STO_CUDA_ENTRY STV_DEFAULT"
_Z39compute_total_rows_before_expert_kernelPKiilPl:
.text._Z39compute_total_rows_before_expert_kernelPKiilPl:
[----:B------:R-:W-:Y:S01]  /*0000*/  LDC R1, c[0x0][0x37c] ;  /* 0x0000df00ff017b82 */ /* 0x000fe20000000800 */
[----:B------:R-:W0:Y:S07]  /*0010*/  S2R R3, SR_TID.X ;  /* 0x0000000000037919 */ /* 0x000e2e0000002100 */
[----:B------:R-:W0:Y:S01]  /*0020*/  S2UR UR4, SR_CTAID.X ;  /* 0x00000000000479c3 */ /* 0x000e220000002500 */
[----:B------:R-:W1:Y:S07]  /*0030*/  LDCU.64 UR6, c[0x0][0x390] ;  /* 0x00007200ff0677ac */ /* 0x000e6e0008000a00 */
[----:B------:R-:W0:Y:S02]  /*0040*/  LDC R0, c[0x0][0x360] ;  /* 0x0000d800ff007b82 */ /* 0x000e240000000800 */
[----:B0-----:R-:W-:-:S05]  /*0050*/  IMAD R0, R0, UR4, R3 ;  /* 0x0000000400007c24 */ /* 0x001fca000f8e0203 */
[----:B-1----:R-:W-:Y:S02]  /*0060*/  ISETP.GE.U32.AND P0, PT, R0, UR6, PT ;  /* 0x0000000600007c0c */ /* 0x002fe4000bf06070 */
[----:B------:R-:W-:-:S04]  /*0070*/  SHF.R.S32.HI R5, RZ, 0x1f, R0 ;  /* 0x0000001fff057819 */ /* 0x000fc80000011400 */
[----:B------:R-:W-:-:S13]  /*0080*/  ISETP.GE.AND.EX P0, PT, R5, UR7, PT, P0 ;  /* 0x0000000705007c0c */ /* 0x000fda000bf06300 */
[----:B------:R-:W-:Y:S05]  /*0090*/  @P0 EXIT ;  /* 0x000000000000094d */ /* 0x000fea0003800000 */
[----:B------:R-:W0:Y:S01]  /*00a0*/  LDCU UR4, c[0x0][0x388] ;  /* 0x00007100ff0477ac */ /* 0x000e220008000800 */
[----:B------:R-:W-:Y:S01]  /*00b0*/  CS2R R2, SRZ ;  /* 0x0000000000027805 */ /* 0x000fe2000001ff00 */
[----:B------:R-:W1:Y:S01]  /*00c0*/  LDCU.64 UR6, c[0x0][0x358] ;  /* 0x00006b00ff0677ac */ /* 0x000e620008000a00 */
[----:B0-----:R-:W-:-:S09]  /*00d0*/  UISETP.GE.AND UP0, UPT, UR4, 0x1, UPT ;  /* 0x000000010400788c */ /* 0x001fd2000bf06270 */
[----:B-1----:R-:W-:Y:S05]  /*00e0*/  BRA.U !UP0, `(.L_x_0) ;  /* 0x0000000108847547 */ /* 0x002fea000b800000 */
[----:B------:R-:W-:Y:S01]  /*00f0*/  UIADD3 UR4, UPT, UPT, UR4, -0x1, URZ ;  /* 0xffffffff04047890 */ /* 0x000fe2000fffe0ff */
[----:B------:R-:W-:Y:S01]  /*0100*/  BSSY.RECONVERGENT B0, `(.L_x_1) ;  /* 0x000001d000007945 */ /* 0x000fe20003800200 */
[----:B------:R-:W-:Y:S01]  /*0110*/  IMAD.MOV.U32 R14, RZ, RZ, RZ ;  /* 0x000000ffff0e7224 */ /* 0x000fe200078e00ff */
[----:B------:R-:W0:Y:S01]  /*0120*/  LDCU.64 UR8, c[0x0][0x380] ;  /* 0x00007000ff0877ac */ /* 0x000e220008000a00 */
[----:B------:R-:W-:Y:S02]  /*0130*/  IMAD.MOV.U32 R11, RZ, RZ, RZ ;  /* 0x000000ffff0b7224 */ /* 0x000fe400078e00ff */
[----:B------:R-:W-:Y:S02]  /*0140*/  IMAD.MOV.U32 R13, RZ, RZ, RZ ;  /* 0x000000ffff0d7224 */ /* 0x000fe400078e00ff */
[----:B------:R-:W-:Y:S02]  /*0150*/  IMAD.MOV.U32 R10, RZ, RZ, -0x1 ;  /* 0xffffffffff0a7424 */ /* 0x000fe400078e00ff */
[----:B------:R-:W-:-:S07]  /*0160*/  IMAD.U32 R12, RZ, RZ, UR4 ;  /* 0x00000004ff0c7e24 */ /* 0x000fce000f8e00ff */
.L_x_2:
[----:B------:R-:W-:-:S05]  /*0170*/  IADD3 R9, P0, PT, R12, R11, RZ ;  /* 0x0000000b0c097210 */ /* 0x000fca0007f1e0ff */
[----:B------:R-:W-:-:S05]  /*0180*/  IMAD.X R6, R14, 0x1, R13, P0 ;  /* 0x000000010e067824 */ /* 0x000fca00000e060d */
[----:B------:R-:W-:-:S05]  /*0190*/  LEA.HI R9, P0, R6, R9, RZ, 0x1 ;  /* 0x0000000906097211 */ /* 0x000fca00078108ff */
[----:B------:R-:W-:-:S05]  /*01a0*/  IMAD.X R6, RZ, RZ, R6, P0 ;  /* 0x000000ffff067224 */ /* 0x000fca00000e0606 */
[--C-:B------:R-:W-:Y:S02]  /*01b0*/  SHF.R.S64 R9, R9, 0x1, R6.reuse ;  /* 0x0000000109097819 */ /* 0x100fe40000001006 */
[----:B------:R-:W-:Y:S02]  /*01c0*/  SHF.R.S32.HI R6, RZ, 0x1, R6 ;  /* 0x00000001ff067819 */ /* 0x000fe40000011406 */
[----:B0-----:R-:W-:-:S04]  /*01d0*/  LEA R2, P0, R9, UR8, 0x2 ;  /* 0x0000000809027c11 */ /* 0x001fc8000f8010ff */
[----:B------:R-:W-:-:S06]  /*01e0*/  LEA.HI.X R3, R9, UR9, R6, 0x2, P0 ;  /* 0x0000000909037c11 */ /* 0x000fcc00080f1406 */
[----:B------:R-:W2:Y:S01]  /*01f0*/  LDG.E R3, desc[UR6][R2.64] ;  /* 0x0000000602037981 */ /* 0x000ea2000c1e1900 */
[C---:B------:R-:W-:Y:S02]  /*0200*/  IADD3 R7, P0, PT, R9.reuse, -0x1, RZ ;  /* 0xffffffff09077810 */ /* 0x040fe40007f1e0ff */
[----:B------:R-:W-:Y:S02]  /*0210*/  IADD3 R4, P2, PT, R9, 0x1, RZ ;  /* 0x0000000109047810 */ /* 0x000fe40007f5e0ff */
[----:B------:R-:W-:-:S03]  /*0220*/  IADD3.X R8, PT, PT, R6, -0x1, RZ, P0, !PT ;  /* 0xffffffff06087810 */ /* 0x000fc600007fe4ff */
[----:B------:R-:W-:Y:S01]  /*0230*/  IMAD.X R6, RZ, RZ, R6, P2 ;  /* 0x000000ffff067224 */ /* 0x000fe200010e0606 */
[----:B--2---:R-:W-:-:S04]  /*0240*/  ISETP.GT.AND P1, PT, R3, R0, PT ;  /* 0x000000000300720c */ /* 0x004fc80003f24270 */
[----:B------:R-:W-:Y:S02]  /*0250*/  SEL R12, R7, R12, P1 ;  /* 0x0000000c070c7207 */ /* 0x000fe40000800000 */
[----:B------:R-:W-:Y:S02]  /*0260*/  SEL R11, R11, R4, P1 ;  /* 0x000000040b0b7207 */ /* 0x000fe40000800000 */
[----:B------:R-:W-:Y:S02]  /*0270*/  SEL R14, R8, R14, P1 ;  /* 0x0000000e080e7207 */ /* 0x000fe40000800000 */
[----:B------:R-:W-:Y:S02]  /*0280*/  SEL R13, R13, R6, P1 ;  /* 0x000000060d0d7207 */ /* 0x000fe40000800000 */
[----:B------:R-:W-:Y:S02]  /*0290*/  ISETP.GT.U32.AND P0, PT, R11, R12, PT ;  /* 0x0000000c0b00720c */ /* 0x000fe40003f04070 */
[----:B------:R-:W-:-:S02]  /*02a0*/  SEL R10, R10, R9, P1 ;  /* 0x000000090a0a7207 */ /* 0x000fc40000800000 */
[----:B------:R-:W-:-:S13]  /*02b0*/  ISETP.GT.AND.EX P0, PT, R13, R14, PT, P0 ;  /* 0x0000000e0d00720c */ /* 0x000fda0003f04300 */
[----:B------:R-:W-:Y:S05]  /*02c0*/  @!P0 BRA `(.L_x_2) ;  /* 0xfffffffc00a88947 */ /* 0x000fea000383ffff */
[----:B------:R-:W-:Y:S05]  /*02d0*/  BSYNC.RECONVERGENT B0 ;  /* 0x0000000000007941 */ /* 0x000fea0003800200 */
.L_x_1:
[----:B------:R-:W-:-:S05]  /*02e0*/  VIADD R2, R10, 0x1 ;  /* 0x000000010a027836 */ /* 0x000fca0000000000 */
[----:B------:R-:W-:-:S07]  /*02f0*/  SHF.R.S32.HI R3, RZ, 0x1f, R2 ;  /* 0x0000001fff037819 */ /* 0x000fce0000011402 */
.L_x_0:
[----:B------:R-:W0:Y:S02]  /*0300*/  LDCU.64 UR4, c[0x0][0x398] ;  /* 0x00007300ff0477ac */ /* 0x000e240008000a00 */
[----:B0-----:R-:W-:-:S04]  /*0310*/  LEA R4, P0, R0, UR4, 0x3 ;  /* 0x0000000400047c11 */ /* 0x001fc8000f8018ff */
[----:B------:R-:W-:-:S05]  /*0320*/  LEA.HI.X R5, R0, UR5, R5, 0x3, P0 ;  /* 0x0000000500057c11 */ /* 0x000fca00080f1c05 */
[----:B------:R-:W-:Y:S01]  /*0330*/  STG.E.64 desc[UR6][R4.64], R2 ;  /* 0x0000000204007986 */ /* 0x000fe2000c101b06 */
[----:B------:R-:W-:Y:S05]  /*0340*/  EXIT ;  /* 0x000000000000794d */ /* 0x000fea0003800000 */
.L_x_3:
[----:B------:R-:W-:-:S00]  /*0350*/  BRA `(.L_x_3) ;  /* 0xfffffffc00fc7947 */ /* 0x000fc0000383ffff */
[----:B------:R-:W-:-:S00]  /*0360*/  NOP ;  /* 0x0000000000007918 */ /* 0x000fc00000000000 */
        /* <DEDUP_REMOVED lines=9> */
.L_x_4:


//--------------------- .nv.shared.reserved.0     --------------------------
	.section	.nv.shared.reserved.0,"aw",@nobits
	.weak		__nv_reservedSMEM_offset_0_alias
	.size		__nv_reservedSMEM_offset_0_alias, 0, 64
	.other		__nv_reservedSMEM_offset_0_alias,@"STO_CUDA_RESERVED_SHARED STV_DEFAULT"
__nv_reservedSMEM_offset_0_alias:
	.zero		0
	.zero		64


//--------------------- .nv.constant0._Z39compute_total_rows_before_expert_kernelPKiilPl --------------------------
	.section	.nv.constant0._Z39compute_total_rows_before_expert_kernelPKiilPl,"a",@progbits
	.sectionflags	@""
	.align	4
.nv.constant0._Z39compute_total_rows_before_expert_kernelPKiilPl:
	.zero		928


//--------------------- SYMBOLS --------------------------

	.type		.nv.reservedSmem.offset0,@object
	.size		.nv.reservedSmem.offset0,0x4
